//
// Generated by NVIDIA NVVM Compiler
//
// Compiler Build ID: CL-36424714
// Cuda compilation tools, release 13.0, V13.0.88
// Based on NVVM 20.0.0
//

.version 9.0
.target sm_100
.address_size 64

.extern .shared .align 16 .b8 shared[];

.entry _Z13timeReductionPKfPfPl(
	.param .u64 .ptr .align 1 _Z13timeReductionPKfPfPl_param_0,
	.param .u64 .ptr .align 1 _Z13timeReductionPKfPfPl_param_1,
	.param .u64 .ptr .align 1 _Z13timeReductionPKfPfPl_param_2
)
{
	.reg .pred 	%p<4>;
	.reg .b32 	%r<11>;
	.reg .b32 	%f<4>;
	.reg .b64 	%rd<19>;

	ld.param.u64 	%rd2, [_Z13timeReductionPKfPfPl_param_0];
	ld.param.u64 	%rd3, [_Z13timeReductionPKfPfPl_param_1];
	ld.param.u64 	%rd4, [_Z13timeReductionPKfPfPl_param_2];
	cvta.to.global.u64 	%rd1, %rd4;
	mov.u32 	%r1, %tid.x;
	mov.u32 	%r2, %ctaid.x;
	setp.ne.s32 	%p1, %r1, 0;
	@%p1 bra 	$L__BB0_2;
	// begin inline asm
	mov.u64 	%rd5, %clock64;
	// end inline asm
	mul.wide.u32 	%rd6, %r2, 8;
	add.s64 	%rd7, %rd1, %rd6;
	st.global.u64 	[%rd7], %rd5;
$L__BB0_2:
	setp.ne.s32 	%p2, %r1, 0;
	cvta.to.global.u64 	%rd8, %rd2;
	mul.wide.u32 	%rd9, %r1, 4;
	add.s64 	%rd10, %rd8, %rd9;
	ld.global.f32 	%f1, [%rd10];
	shl.b32 	%r3, %r1, 2;
	mov.u32 	%r4, shared;
	add.s32 	%r5, %r4, %r3;
	st.shared.f32 	[%r5], %f1;
	mov.u32 	%r6, %ntid.x;
	mul.wide.s32 	%rd11, %r6, 4;
	add.s64 	%rd12, %rd10, %rd11;
	ld.global.f32 	%f2, [%rd12];
	shl.b32 	%r7, %r2, 2;
	add.s32 	%r8, %r5, %r7;
	st.shared.f32 	[%r8], %f2;
	@%p2 bra 	$L__BB0_4;
	ld.shared.f32 	%f3, [shared];
	cvta.to.global.u64 	%rd13, %rd3;
	mul.wide.u32 	%rd14, %r2, 4;
	add.s64 	%rd15, %rd13, %rd14;
	st.global.f32 	[%rd15], %f3;
$L__BB0_4:
	setp.ne.s32 	%p3, %r1, 0;
	bar.sync 	0;
	@%p3 bra 	$L__BB0_6;
	// begin inline asm
	mov.u64 	%rd16, %clock64;
	// end inline asm
	mov.u32 	%r9, %nctaid.x;
	add.s32 	%r10, %r2, %r9;
	mul.wide.u32 	%rd17, %r10, 8;
	add.s64 	%rd18, %rd1, %rd17;
	st.global.u64 	[%rd18], %rd16;
$L__BB0_6:
	ret;

}


// ===== COMPILED SASS (sm_100) =====

	.target	sm_100

	.elftype	@"ET_EXEC"


//--------------------- .note.nv.tkinfo           --------------------------
	.section	.note.nv.tkinfo,"",@"SHT_NOTE"
	.sectionflags	@"SHF_NOTE_NV_TKINFO"
	.tkinfo
        /*0018*/ 	.word	0x00000002
        /*0030*/ 	.string	""
        /*0030*/ 	.string	"ptxas"
        /*0030*/ 	.string	"Cuda compilation tools, release 13.0, V13.0.88"
        /*0030*/ 	.string	"Build cuda_13.0.r13.0/compiler.36424714_0"
        /*0030*/ 	.string	"-arch sm_100 -m 64 "



//--------------------- .note.nv.cuinfo           --------------------------
	.section	.note.nv.cuinfo,"",@"SHT_NOTE"
	.sectionflags	@"SHF_NOTE_NV_CUINFO"
        /*0018*/ 	.short	0x0002
        /*001a*/ 	.short	0x0064
        /*001c*/ 	.short	0x0082
	.zero		2


//--------------------- .nv.info                  --------------------------
	.section	.nv.info,"",@"SHT_CUDA_INFO"
	.align	4


	//----- nvinfo : EIATTR_REGCOUNT
	.align		4
        /*0000*/ 	.byte	0x04, 0x2f
        /*0002*/ 	.short	(.L_1 - .L_0)
	.align		4
.L_0:
        /*0004*/ 	.word	index@(_Z13timeReductionPKfPfPl)
        /*0008*/ 	.word	0x00000014


	//----- nvinfo : EIATTR_FRAME_SIZE
	.align		4
.L_1:
        /*000c*/ 	.byte	0x04, 0x11
        /*000e*/ 	.short	(.L_3 - .L_2)
	.align		4
.L_2:
        /*0010*/ 	.word	index@(_Z13timeReductionPKfPfPl)
        /*0014*/ 	.word	0x00000000


	//----- nvinfo : EIATTR_MIN_STACK_SIZE
	.align		4
.L_3:
        /*0018*/ 	.byte	0x04, 0x12
        /*001a*/ 	.short	(.L_5 - .L_4)
	.align		4
.L_4:
        /*001c*/ 	.word	index@(_Z13timeReductionPKfPfPl)
        /*0020*/ 	.word	0x00000000
.L_5:


//--------------------- .nv.compat                --------------------------
	.section	.nv.compat,"",@"SHT_CUDA_COMPAT_INFO"
	.align	4
        /*0000*/ 	.byte	0x02, 0x09, 0x00, 0x00, 0x02, 0x02, 0x01, 0x00, 0x02, 0x05, 0x05, 0x00, 0x03, 0x07, 0x01, 0x01
        /*0010*/ 	.byte	0x02, 0x03, 0x00, 0x00, 0x02, 0x06, 0x01, 0x00, 0x04, 0x0b, 0x08, 0x00, 0x09, 0x00, 0x00, 0x00
        /*0020*/ 	.byte	0x00, 0x00, 0x00, 0x00


//--------------------- .nv.info._Z13timeReductionPKfPfPl --------------------------
	.section	.nv.info._Z13timeReductionPKfPfPl,"",@"SHT_CUDA_INFO"
	.sectionflags	@""
	.align	4


	//----- nvinfo : EIATTR_CUDA_API_VERSION
	.align		4
        /*0000*/ 	.byte	0x04, 0x37
        /*0002*/ 	.short	(.L_7 - .L_6)
.L_6:
        /*0004*/ 	.word	0x00000082


	//----- nvinfo : EIATTR_KPARAM_INFO
	.align		4
.L_7:
        /*0008*/ 	.byte	0x04, 0x17
        /*000a*/ 	.short	(.L_9 - .L_8)
.L_8:
        /*000c*/ 	.word	0x00000000
        /*0010*/ 	.short	0x0002
        /*0012*/ 	.short	0x0010
        /*0014*/ 	.byte	0x00, 0xf5, 0x21, 0x00


	//----- nvinfo : EIATTR_KPARAM_INFO
	.align		4
.L_9:
        /*0018*/ 	.byte	0x04, 0x17
        /*001a*/ 	.short	(.L_11 - .L_10)
.L_10:
        /*001c*/ 	.word	0x00000000
        /*0020*/ 	.short	0x0001
        /*0022*/ 	.short	0x0008
        /*0024*/ 	.byte	0x00, 0xf5, 0x21, 0x00


	//----- nvinfo : EIATTR_KPARAM_INFO
	.align		4
.L_11:
        /*0028*/ 	.byte	0x04, 0x17
        /*002a*/ 	.short	(.L_13 - .L_12)
.L_12:
        /*002c*/ 	.word	0x00000000
        /*0030*/ 	.short	0x0000
        /*0032*/ 	.short	0x0000
        /*0034*/ 	.byte	0x00, 0xf5, 0x21, 0x00


	//----- nvinfo : EIATTR_SPARSE_MMA_MASK
	.align		4
.L_13:
        /*0038*/ 	.byte	0x03, 0x50
        /*003a*/ 	.short	0x0000


	//----- nvinfo : EIATTR_MAXREG_COUNT
	.align		4
        /*003c*/ 	.byte	0x03, 0x1b
        /*003e*/ 	.short	0x00ff


	//----- nvinfo : EIATTR_NUM_BARRIERS
	.align		4
        /*0040*/ 	.byte	0x02, 0x4c
        /*0042*/ 	.byte	0x01
	.zero		1


	//----- nvinfo : EIATTR_MERCURY_ISA_VERSION
	.align		4
        /*0044*/ 	.byte	0x03, 0x5f
        /*0046*/ 	.short	0x0101


	//----- nvinfo : EIATTR_VRC_CTA_INIT_COUNT
	.align		4
        /*0048*/ 	.byte	0x02, 0x4a
	.zero		1
	.zero		1


	//----- nvinfo : EIATTR_EXIT_INSTR_OFFSETS
	.align		4
        /*004c*/ 	.byte	0x04, 0x1c
        /*004e*/ 	.short	(.L_15 - .L_14)


	//   ....[0]....
.L_14:
        /*0050*/ 	.word	0x000001b0


	//   ....[1]....
        /*0054*/ 	.word	0x00000220


	//----- nvinfo : EIATTR_CBANK_PARAM_SIZE
	.align		4
.L_15:
        /*0058*/ 	.byte	0x03, 0x19
        /*005a*/ 	.short	0x0018


	//----- nvinfo : EIATTR_PARAM_CBANK
	.align		4
        /*005c*/ 	.byte	0x04, 0x0a
        /*005e*/ 	.short	(.L_17 - .L_16)
	.align		4
.L_16:
        /*0060*/ 	.word	index@(.nv.constant0._Z13timeReductionPKfPfPl)
        /*0064*/ 	.short	0x0380
        /*0066*/ 	.short	0x0018


	//----- nvinfo : EIATTR_SW_WAR
	.align		4
.L_17:
        /*0068*/ 	.byte	0x04, 0x36
        /*006a*/ 	.short	(.L_19 - .L_18)
.L_18:
        /*006c*/ 	.word	0x00000008
.L_19:


//--------------------- .nv.callgraph             --------------------------
	.section	.nv.callgraph,"",@"SHT_CUDA_CALLGRAPH"
	.align	4
	.sectionentsize	8
	.align		4
        /*0000*/ 	.word	0x00000000
	.align		4
        /*0004*/ 	.word	0xffffffff
	.align		4
        /*0008*/ 	.word	0x00000000
	.align		4
        /*000c*/ 	.word	0xfffffffe
	.align		4
        /*0010*/ 	.word	0x00000000
	.align		4
        /*0014*/ 	.word	0xfffffffd
	.align		4
        /*0018*/ 	.word	0x00000000
	.align		4
        /*001c*/ 	.word	0xfffffffc


//--------------------- .text._Z13timeReductionPKfPfPl --------------------------
	.section	.text._Z13timeReductionPKfPfPl,"ax",@progbits
	.align	128
.text._Z13timeReductionPKfPfPl:
        .type           _Z13timeReductionPKfPfPl,@function
        .size           _Z13timeReductionPKfPfPl,(.L_x_1 - _Z13timeReductionPKfPfPl)
        .other          _Z13timeReductionPKfPfPl,@"STO_CUDA_ENTRY STV_DEFAULT"
_Z13timeReductionPKfPfPl:
[----:B------:R-:W-:Y:S01]  /*0000*/  LDC R1, c[0x0][0x37c] ;  /* 0x0000df00ff017b82 */ /* 0x000fe20000000800 */
[----:B------:R-:W0:Y:S01]  /*0010*/  S2R R11, SR_TID.X ;  /* 0x00000000000b7919 */ /* 0x000e220000002100 */
[----:B------:R-:W1:Y:S01]  /*0020*/  LDCU.64 UR6, c[0x0][0x358] ;  /* 0x00006b00ff0677ac */ /* 0x000e620008000a00 */
[----:B------:R-:W2:Y:S01]  /*0030*/  S2R R17, SR_CTAID.X ;  /* 0x0000000000117919 */ /* 0x000ea20000002500 */
[----:B0-----:R-:W-:-:S13]  /*0040*/  ISETP.NE.AND P0, PT, R11, RZ, PT ;  /* 0x000000ff0b00720c */ /* 0x001fda0003f05270 */
[----:B------:R-:W-:Y:S01]  /*0050*/  @!P0 CS2R R8, SR_CLOCKLO ;  /* 0x0000000000088805 */ /* 0x000fe20000015000 */
[----:B------:R-:W0:Y:S08]  /*0060*/  LDC.64 R4, c[0x0][0x380] ;  /* 0x0000e000ff047b82 */ /* 0x000e300000000a00 */
[----:B------:R-:W2:Y:S08]  /*0070*/  @!P0 LDC.64 R2, c[0x0][0x390] ;  /* 0x0000e400ff028b82 */ /* 0x000eb00000000a00 */
[----:B------:R-:W3:Y:S01]  /*0080*/  LDC R7, c[0x0][0x360] ;  /* 0x0000d800ff077b82 */ /* 0x000ee20000000800 */
[----:B0-----:R-:W-:-:S04]  /*0090*/  IMAD.WIDE.U32 R4, R11, 0x4, R4 ;  /* 0x000000040b047825 */ /* 0x001fc800078e0004 */
[----:B--2---:R-:W-:-:S05]  /*00a0*/  @!P0 IMAD.WIDE.U32 R2, R17, 0x8, R2 ;  /* 0x0000000811028825 */ /* 0x004fca00078e0002 */
[----:B-1----:R0:W-:Y:S01]  /*00b0*/  @!P0 STG.E.64 desc[UR6][R2.64], R8 ;  /* 0x0000000802008986 */ /* 0x0021e2000c101b06 */
[----:B---3--:R-:W-:-:S03]  /*00c0*/  IMAD.WIDE R6, R7, 0x4, R4 ;  /* 0x0000000407067825 */ /* 0x008fc600078e0204 */
[----:B------:R-:W2:Y:S04]  /*00d0*/  LDG.E R4, desc[UR6][R4.64] ;  /* 0x0000000604047981 */ /* 0x000ea8000c1e1900 */
[----:B------:R-:W3:Y:S01]  /*00e0*/  LDG.E R6, desc[UR6][R6.64] ;  /* 0x0000000606067981 */ /* 0x000ee2000c1e1900 */
[----:B------:R-:W1:Y:S01]  /*00f0*/  S2UR UR5, SR_CgaCtaId ;  /* 0x00000000000579c3 */ /* 0x000e620000008800 */
[----:B------:R-:W-:-:S07]  /*0100*/  UMOV UR4, 0x400 ;  /* 0x0000040000047882 */ /* 0x000fce0000000000 */
[----:B0-----:R-:W0:Y:S01]  /*0110*/  @!P0 LDC.64 R2, c[0x0][0x388] ;  /* 0x0000e200ff028b82 */ /* 0x001e220000000a00 */
[----:B-1----:R-:W-:-:S06]  /*0120*/  ULEA UR4, UR5, UR4, 0x18 ;  /* 0x0000000405047291 */ /* 0x002fcc000f8ec0ff */
[----:B------:R-:W-:Y:S01]  /*0130*/  LEA R11, R11, UR4, 0x2 ;  /* 0x000000040b0b7c11 */ /* 0x000fe2000f8e10ff */
[----:B0-----:R-:W-:-:S03]  /*0140*/  @!P0 IMAD.WIDE.U32 R2, R17, 0x4, R2 ;  /* 0x0000000411028825 */ /* 0x001fc600078e0002 */
[----:B------:R-:W-:Y:S01]  /*0150*/  LEA R13, R17, R11, 0x2 ;  /* 0x0000000b110d7211 */ /* 0x000fe200078e10ff */
[----:B--2---:R-:W-:Y:S04]  /*0160*/  STS [R11], R4 ;  /* 0x000000040b007388 */ /* 0x004fe80000000800 */
[----:B---3--:R-:W-:Y:S04]  /*0170*/  STS [R13], R6 ;  /* 0x000000060d007388 */ /* 0x008fe80000000800 */
[----:B------:R-:W0:Y:S04]  /*0180*/  @!P0 LDS R15, [UR4] ;  /* 0x00000004ff0f8984 */ /* 0x000e280008000800 */
[----:B0-----:R0:W-:Y:S01]  /*0190*/  @!P0 STG.E desc[UR6][R2.64], R15 ;  /* 0x0000000f02008986 */ /* 0x0011e2000c101906 */
[----:B------:R-:W-:Y:S06]  /*01a0*/  BAR.SYNC.DEFER_BLOCKING 0x0 ;  /* 0x0000000000007b1d */ /* 0x000fec0000010000 */
[----:B------:R-:W-:Y:S05]  /*01b0*/  @P0 EXIT ;  /* 0x000000000000094d */ /* 0x000fea0003800000 */
[----:B------:R-:W-:Y:S01]  /*01c0*/  CS2R R4, SR_CLOCKLO ;  /* 0x0000000000047805 */ /* 0x000fe20000015000 */
[----:B0-----:R-:W0:Y:S01]  /*01d0*/  LDC.64 R2, c[0x0][0x390] ;  /* 0x0000e400ff027b82 */ /* 0x001e220000000a00 */
[----:B------:R-:W1:Y:S02]  /*01e0*/  LDCU UR4, c[0x0][0x370] ;  /* 0x00006e00ff0477ac */ /* 0x000e640008000800 */
[----:B-1----:R-:W-:-:S05]  /*01f0*/  IADD3 R7, PT, PT, R17, UR4, RZ ;  /* 0x0000000411077c10 */ /* 0x002fca000fffe0ff */
[----:B0-----:R-:W-:-:S05]  /*0200*/  IMAD.WIDE.U32 R2, R7, 0x8, R2 ;  /* 0x0000000807027825 */ /* 0x001fca00078e0002 */
[----:B------:R-:W-:Y:S01]  /*0210*/  STG.E.64 desc[UR6][R2.64], R4 ;  /* 0x0000000402007986 */ /* 0x000fe2000c101b06 */
[----:B------:R-:W-:Y:S05]  /*0220*/  EXIT ;  /* 0x000000000000794d */ /* 0x000fea0003800000 */
.L_x_0:
[----:B------:R-:W-:-:S00]  /*0230*/  BRA `(.L_x_0) ;  /* 0xfffffffc00fc7947 */ /* 0x000fc0000383ffff */
[----:B------:R-:W-:-:S00]  /*0240*/  NOP ;  /* 0x0000000000007918 */ /* 0x000fc00000000000 */
        /* <DEDUP_REMOVED lines=11> */
.L_x_1:


//--------------------- .nv.shared._Z13timeReductionPKfPfPl --------------------------
	.section	.nv.shared._Z13timeReductionPKfPfPl,"aw",@nobits
	.sectionflags	@""
	.align	16
	.zero		1024


//--------------------- .nv.shared.reserved.0     --------------------------
	.section	.nv.shared.reserved.0,"aw",@nobits
	.weak		__nv_reservedSMEM_offset_0_alias
	.size		__nv_reservedSMEM_offset_0_alias, 0, 64
	.other		__nv_reservedSMEM_offset_0_alias,@"STO_CUDA_RESERVED_SHARED STV_DEFAULT"
__nv_reservedSMEM_offset_0_alias:
	.zero		0
	.zero		64


//--------------------- .nv.constant0._Z13timeReductionPKfPfPl --------------------------
	.section	.nv.constant0._Z13timeReductionPKfPfPl,"a",@progbits
	.sectionflags	@""
	.align	4
.nv.constant0._Z13timeReductionPKfPfPl:
	.zero		920


//--------------------- SYMBOLS --------------------------

	.type		.nv.reservedSmem.offset0,@object
	.size		.nv.reservedSmem.offset0,0x4
	.type		.nv.reservedSmem.cap,@object
	.size		.nv.reservedSmem.cap,0x4
